//
// Generated by NVIDIA NVVM Compiler
//
// Compiler Build ID: CL-36424714
// Cuda compilation tools, release 13.0, V13.0.88
// Based on NVVM 20.0.0
//

.version 9.0
.target sm_100
.address_size 64

	// .globl	_Z12mandelKernelPiffffiiim

.visible .entry _Z12mandelKernelPiffffiiim(
	.param .u64 .ptr .align 1 _Z12mandelKernelPiffffiiim_param_0,
	.param .f32 _Z12mandelKernelPiffffiiim_param_1,
	.param .f32 _Z12mandelKernelPiffffiiim_param_2,
	.param .f32 _Z12mandelKernelPiffffiiim_param_3,
	.param .f32 _Z12mandelKernelPiffffiiim_param_4,
	.param .u32 _Z12mandelKernelPiffffiiim_param_5,
	.param .u32 _Z12mandelKernelPiffffiiim_param_6,
	.param .u32 _Z12mandelKernelPiffffiiim_param_7,
	.param .u64 _Z12mandelKernelPiffffiiim_param_8
)
{
	.reg .pred 	%p<34>;
	.reg .b32 	%r<52>;
	.reg .b32 	%f<61>;
	.reg .b64 	%rd<24>;

	ld.param.u64 	%rd7, [_Z12mandelKernelPiffffiiim_param_0];
	ld.param.f32 	%f31, [_Z12mandelKernelPiffffiiim_param_1];
	ld.param.f32 	%f32, [_Z12mandelKernelPiffffiiim_param_2];
	ld.param.f32 	%f33, [_Z12mandelKernelPiffffiiim_param_3];
	ld.param.f32 	%f34, [_Z12mandelKernelPiffffiiim_param_4];
	ld.param.u32 	%r19, [_Z12mandelKernelPiffffiiim_param_5];
	ld.param.u32 	%r20, [_Z12mandelKernelPiffffiiim_param_6];
	ld.param.u32 	%r21, [_Z12mandelKernelPiffffiiim_param_7];
	ld.param.u64 	%rd6, [_Z12mandelKernelPiffffiiim_param_8];
	cvta.to.global.u64 	%rd1, %rd7;
	mov.u32 	%r22, %ctaid.x;
	mov.u32 	%r23, %ntid.x;
	mov.u32 	%r24, %tid.x;
	mad.lo.s32 	%r25, %r22, %r23, %r24;
	shl.b32 	%r1, %r25, 1;
	mov.u32 	%r26, %ctaid.y;
	mov.u32 	%r27, %ntid.y;
	mov.u32 	%r28, %tid.y;
	mad.lo.s32 	%r29, %r26, %r27, %r28;
	shl.b32 	%r2, %r29, 1;
	setp.lt.s32 	%p1, %r21, 1;
	@%p1 bra 	$L__BB0_21;
	setp.ge.s32 	%p14, %r1, %r19;
	cvt.rn.f32.s32 	%f35, %r1;
	fma.rn.f32 	%f1, %f33, %f35, %f31;
	mul.wide.s32 	%rd11, %r1, 4;
	add.s64 	%rd2, %rd1, %rd11;
	setp.ge.s32 	%p15, %r2, %r20;
	or.pred  	%p16, %p14, %p15;
	@%p16 bra 	$L__BB0_15;
	cvt.rn.f32.u32 	%f36, %r2;
	fma.rn.f32 	%f16, %f34, %f36, %f32;
	mov.b32 	%r48, 0;
	mov.f32 	%f57, %f16;
	mov.f32 	%f58, %f1;
$L__BB0_3:
	mul.f32 	%f19, %f58, %f58;
	mul.f32 	%f20, %f57, %f57;
	add.f32 	%f37, %f19, %f20;
	setp.gt.f32 	%p17, %f37, 0f40800000;
	mov.u32 	%r51, %r48;
	@%p17 bra 	$L__BB0_14;
	bra.uni 	$L__BB0_13;
$L__BB0_4:
	cvt.rn.f32.u32 	%f45, %r2;
	fma.rn.f32 	%f2, %f34, %f45, %f32;
	mov.b32 	%r44, 0;
	mov.f32 	%f53, %f2;
	mov.f32 	%f54, %f30;
$L__BB0_5:
	mul.f32 	%f5, %f54, %f54;
	mul.f32 	%f6, %f53, %f53;
	add.f32 	%f46, %f5, %f6;
	setp.gt.f32 	%p27, %f46, 0f40800000;
	mov.u32 	%r45, %r44;
	@%p27 bra 	$L__BB0_7;
	sub.f32 	%f47, %f5, %f6;
	add.f32 	%f48, %f54, %f54;
	add.f32 	%f54, %f30, %f47;
	fma.rn.f32 	%f53, %f48, %f53, %f2;
	add.s32 	%r44, %r44, 1;
	setp.ne.s32 	%p28, %r44, %r21;
	mov.u32 	%r45, %r21;
	@%p28 bra 	$L__BB0_5;
$L__BB0_7:
	cvt.u64.u32 	%rd16, %r2;
	mad.lo.s64 	%rd17, %rd6, %rd16, %rd1;
	mul.wide.s32 	%rd18, %r15, 4;
	add.s64 	%rd19, %rd17, %rd18;
	st.global.u32 	[%rd19], %r45;
$L__BB0_8:
	setp.ge.s32 	%p29, %r15, %r19;
	setp.ge.s32 	%p30, %r11, %r20;
	or.pred  	%p31, %p29, %p30;
	@%p31 bra 	$L__BB0_29;
	cvt.rn.f32.u32 	%f49, %r11;
	fma.rn.f32 	%f9, %f34, %f49, %f32;
	mov.b32 	%r46, 0;
	mov.f32 	%f55, %f9;
	mov.f32 	%f56, %f30;
$L__BB0_10:
	mul.f32 	%f12, %f56, %f56;
	mul.f32 	%f13, %f55, %f55;
	add.f32 	%f50, %f12, %f13;
	setp.gt.f32 	%p32, %f50, 0f40800000;
	mov.u32 	%r47, %r46;
	@%p32 bra 	$L__BB0_12;
	sub.f32 	%f51, %f12, %f13;
	add.f32 	%f52, %f56, %f56;
	add.f32 	%f56, %f30, %f51;
	fma.rn.f32 	%f55, %f52, %f55, %f9;
	add.s32 	%r46, %r46, 1;
	setp.ne.s32 	%p33, %r46, %r21;
	mov.u32 	%r47, %r21;
	@%p33 bra 	$L__BB0_10;
$L__BB0_12:
	cvt.u64.u32 	%rd20, %r11;
	mad.lo.s64 	%rd21, %rd6, %rd20, %rd1;
	mul.wide.s32 	%rd22, %r15, 4;
	add.s64 	%rd23, %rd21, %rd22;
	st.global.u32 	[%rd23], %r47;
	bra.uni 	$L__BB0_29;
$L__BB0_13:
	sub.f32 	%f38, %f19, %f20;
	add.f32 	%f39, %f58, %f58;
	add.f32 	%f58, %f1, %f38;
	fma.rn.f32 	%f57, %f39, %f57, %f16;
	add.s32 	%r48, %r48, 1;
	setp.eq.s32 	%p18, %r48, %r21;
	mov.u32 	%r51, %r21;
	@%p18 bra 	$L__BB0_14;
	bra.uni 	$L__BB0_3;
$L__BB0_14:
	cvt.u64.u32 	%rd12, %r2;
	mad.lo.s64 	%rd13, %rd6, %rd12, %rd2;
	st.global.u32 	[%rd13], %r51;
$L__BB0_15:
	setp.ge.s32 	%p19, %r1, %r19;
	add.s32 	%r11, %r2, 1;
	setp.ge.s32 	%p20, %r11, %r20;
	or.pred  	%p21, %p19, %p20;
	@%p21 bra 	$L__BB0_20;
	cvt.rn.f32.u32 	%f40, %r11;
	fma.rn.f32 	%f23, %f34, %f40, %f32;
	mov.b32 	%r49, 0;
	mov.f32 	%f59, %f23;
	mov.f32 	%f60, %f1;
$L__BB0_17:
	mul.f32 	%f26, %f60, %f60;
	mul.f32 	%f27, %f59, %f59;
	add.f32 	%f41, %f26, %f27;
	setp.gt.f32 	%p22, %f41, 0f40800000;
	mov.u32 	%r50, %r49;
	@%p22 bra 	$L__BB0_19;
	sub.f32 	%f42, %f26, %f27;
	add.f32 	%f43, %f60, %f60;
	add.f32 	%f60, %f1, %f42;
	fma.rn.f32 	%f59, %f43, %f59, %f23;
	add.s32 	%r49, %r49, 1;
	setp.ne.s32 	%p23, %r49, %r21;
	mov.u32 	%r50, %r21;
	@%p23 bra 	$L__BB0_17;
$L__BB0_19:
	cvt.u64.u32 	%rd14, %r11;
	mad.lo.s64 	%rd15, %rd6, %rd14, %rd2;
	st.global.u32 	[%rd15], %r50;
$L__BB0_20:
	setp.ge.s32 	%p24, %r2, %r20;
	add.s32 	%r15, %r1, 1;
	setp.ge.s32 	%p25, %r15, %r19;
	cvt.rn.f32.s32 	%f44, %r15;
	fma.rn.f32 	%f30, %f33, %f44, %f31;
	or.pred  	%p26, %p25, %p24;
	@%p26 bra 	$L__BB0_8;
	bra.uni 	$L__BB0_4;
$L__BB0_21:
	setp.ge.s32 	%p2, %r1, %r19;
	mul.wide.s32 	%rd8, %r1, 4;
	add.s64 	%rd3, %rd1, %rd8;
	setp.ge.s32 	%p3, %r2, %r20;
	or.pred  	%p4, %p2, %p3;
	cvt.u64.u32 	%rd9, %r2;
	mad.lo.s64 	%rd4, %rd6, %rd9, %rd3;
	@%p4 bra 	$L__BB0_23;
	mov.b32 	%r31, 0;
	st.global.u32 	[%rd4], %r31;
$L__BB0_23:
	setp.ge.s32 	%p5, %r1, %r19;
	add.s32 	%r17, %r2, 1;
	setp.ge.s32 	%p6, %r17, %r20;
	or.pred  	%p7, %p5, %p6;
	cvt.u64.u32 	%rd10, %r17;
	mad.lo.s64 	%rd5, %rd6, %rd10, %rd3;
	@%p7 bra 	$L__BB0_25;
	mov.b32 	%r33, 0;
	st.global.u32 	[%rd5], %r33;
$L__BB0_25:
	setp.ge.s32 	%p8, %r2, %r20;
	add.s32 	%r18, %r1, 1;
	setp.ge.s32 	%p9, %r18, %r19;
	or.pred  	%p10, %p9, %p8;
	@%p10 bra 	$L__BB0_27;
	mov.b32 	%r35, 0;
	st.global.u32 	[%rd4+4], %r35;
$L__BB0_27:
	setp.ge.s32 	%p11, %r18, %r19;
	setp.ge.s32 	%p12, %r17, %r20;
	or.pred  	%p13, %p11, %p12;
	@%p13 bra 	$L__BB0_29;
	mov.b32 	%r36, 0;
	st.global.u32 	[%rd5+4], %r36;
$L__BB0_29:
	ret;

}


// ===== COMPILED SASS (sm_100) =====

	.target	sm_100

	.elftype	@"ET_EXEC"


//--------------------- .note.nv.tkinfo           --------------------------
	.section	.note.nv.tkinfo,"",@"SHT_NOTE"
	.sectionflags	@"SHF_NOTE_NV_TKINFO"
	.tkinfo
        /*0018*/ 	.word	0x00000002
        /*0030*/ 	.string	""
        /*0030*/ 	.string	"ptxas"
        /*0030*/ 	.string	"Cuda compilation tools, release 13.0, V13.0.88"
        /*0030*/ 	.string	"Build cuda_13.0.r13.0/compiler.36424714_0"
        /*0030*/ 	.string	"-arch sm_100 -m 64 "



//--------------------- .note.nv.cuinfo           --------------------------
	.section	.note.nv.cuinfo,"",@"SHT_NOTE"
	.sectionflags	@"SHF_NOTE_NV_CUINFO"
        /*0018*/ 	.short	0x0002
        /*001a*/ 	.short	0x0064
        /*001c*/ 	.short	0x0082
	.zero		2


//--------------------- .nv.info                  --------------------------
	.section	.nv.info,"",@"SHT_CUDA_INFO"
	.align	4


	//----- nvinfo : EIATTR_REGCOUNT
	.align		4
        /*0000*/ 	.byte	0x04, 0x2f
        /*0002*/ 	.short	(.L_1 - .L_0)
	.align		4
.L_0:
        /*0004*/ 	.word	index@(_Z12mandelKernelPiffffiiim)
        /*0008*/ 	.word	0x00000011


	//----- nvinfo : EIATTR_FRAME_SIZE
	.align		4
.L_1:
        /*000c*/ 	.byte	0x04, 0x11
        /*000e*/ 	.short	(.L_3 - .L_2)
	.align		4
.L_2:
        /*0010*/ 	.word	index@(_Z12mandelKernelPiffffiiim)
        /*0014*/ 	.word	0x00000000


	//----- nvinfo : EIATTR_MIN_STACK_SIZE
	.align		4
.L_3:
        /*0018*/ 	.byte	0x04, 0x12
        /*001a*/ 	.short	(.L_5 - .L_4)
	.align		4
.L_4:
        /*001c*/ 	.word	index@(_Z12mandelKernelPiffffiiim)
        /*0020*/ 	.word	0x00000000
.L_5:


//--------------------- .nv.compat                --------------------------
	.section	.nv.compat,"",@"SHT_CUDA_COMPAT_INFO"
	.align	4
        /*0000*/ 	.byte	0x02, 0x09, 0x00, 0x00, 0x02, 0x02, 0x01, 0x00, 0x02, 0x05, 0x05, 0x00, 0x03, 0x07, 0x01, 0x01
        /*0010*/ 	.byte	0x02, 0x03, 0x00, 0x00, 0x02, 0x06, 0x01, 0x00, 0x04, 0x0b, 0x08, 0x00, 0x01, 0x00, 0x00, 0x00
        /*0020*/ 	.byte	0x00, 0x00, 0x00, 0x00


//--------------------- .nv.info._Z12mandelKernelPiffffiiim --------------------------
	.section	.nv.info._Z12mandelKernelPiffffiiim,"",@"SHT_CUDA_INFO"
	.sectionflags	@""
	.align	4


	//----- nvinfo : EIATTR_CUDA_API_VERSION
	.align		4
        /*0000*/ 	.byte	0x04, 0x37
        /*0002*/ 	.short	(.L_7 - .L_6)
.L_6:
        /*0004*/ 	.word	0x00000082


	//----- nvinfo : EIATTR_KPARAM_INFO
	.align		4
.L_7:
        /*0008*/ 	.byte	0x04, 0x17
        /*000a*/ 	.short	(.L_9 - .L_8)
.L_8:
        /*000c*/ 	.word	0x00000000
        /*0010*/ 	.short	0x0008
        /*0012*/ 	.short	0x0028
        /*0014*/ 	.byte	0x00, 0xf0, 0x21, 0x00


	//----- nvinfo : EIATTR_KPARAM_INFO
	.align		4
.L_9:
        /*0018*/ 	.byte	0x04, 0x17
        /*001a*/ 	.short	(.L_11 - .L_10)
.L_10:
        /*001c*/ 	.word	0x00000000
        /*0020*/ 	.short	0x0007
        /*0022*/ 	.short	0x0020
        /*0024*/ 	.byte	0x00, 0xf0, 0x11, 0x00


	//----- nvinfo : EIATTR_KPARAM_INFO
	.align		4
.L_11:
        /*0028*/ 	.byte	0x04, 0x17
        /*002a*/ 	.short	(.L_13 - .L_12)
.L_12:
        /*002c*/ 	.word	0x00000000
        /*0030*/ 	.short	0x0006
        /*0032*/ 	.short	0x001c
        /*0034*/ 	.byte	0x00, 0xf0, 0x11, 0x00


	//----- nvinfo : EIATTR_KPARAM_INFO
	.align		4
.L_13:
        /*0038*/ 	.byte	0x04, 0x17
        /*003a*/ 	.short	(.L_15 - .L_14)
.L_14:
        /*003c*/ 	.word	0x00000000
        /*0040*/ 	.short	0x0005
        /*0042*/ 	.short	0x0018
        /*0044*/ 	.byte	0x00, 0xf0, 0x11, 0x00


	//----- nvinfo : EIATTR_KPARAM_INFO
	.align		4
.L_15:
        /*0048*/ 	.byte	0x04, 0x17
        /*004a*/ 	.short	(.L_17 - .L_16)
.L_16:
        /*004c*/ 	.word	0x00000000
        /*0050*/ 	.short	0x0004
        /*0052*/ 	.short	0x0014
        /*0054*/ 	.byte	0x00, 0xf0, 0x11, 0x00


	//----- nvinfo : EIATTR_KPARAM_INFO
	.align		4
.L_17:
        /*0058*/ 	.byte	0x04, 0x17
        /*005a*/ 	.short	(.L_19 - .L_18)
.L_18:
        /*005c*/ 	.word	0x00000000
        /*0060*/ 	.short	0x0003
        /*0062*/ 	.short	0x0010
        /*0064*/ 	.byte	0x00, 0xf0, 0x11, 0x00


	//----- nvinfo : EIATTR_KPARAM_INFO
	.align		4
.L_19:
        /*0068*/ 	.byte	0x04, 0x17
        /*006a*/ 	.short	(.L_21 - .L_20)
.L_20:
        /*006c*/ 	.word	0x00000000
        /*0070*/ 	.short	0x0002
        /*0072*/ 	.short	0x000c
        /*0074*/ 	.byte	0x00, 0xf0, 0x11, 0x00


	//----- nvinfo : EIATTR_KPARAM_INFO
	.align		4
.L_21:
        /*0078*/ 	.byte	0x04, 0x17
        /*007a*/ 	.short	(.L_23 - .L_22)
.L_22:
        /*007c*/ 	.word	0x00000000
        /*0080*/ 	.short	0x0001
        /*0082*/ 	.short	0x0008
        /*0084*/ 	.byte	0x00, 0xf0, 0x11, 0x00


	//----- nvinfo : EIATTR_KPARAM_INFO
	.align		4
.L_23:
        /*0088*/ 	.byte	0x04, 0x17
        /*008a*/ 	.short	(.L_25 - .L_24)
.L_24:
        /*008c*/ 	.word	0x00000000
        /*0090*/ 	.short	0x0000
        /*0092*/ 	.short	0x0000
        /*0094*/ 	.byte	0x00, 0xf5, 0x21, 0x00


	//----- nvinfo : EIATTR_SPARSE_MMA_MASK
	.align		4
.L_25:
        /*0098*/ 	.byte	0x03, 0x50
        /*009a*/ 	.short	0x0000


	//----- nvinfo : EIATTR_MAXREG_COUNT
	.align		4
        /*009c*/ 	.byte	0x03, 0x1b
        /*009e*/ 	.short	0x00ff


	//----- nvinfo : EIATTR_MERCURY_ISA_VERSION
	.align		4
        /*00a0*/ 	.byte	0x03, 0x5f
        /*00a2*/ 	.short	0x0101


	//----- nvinfo : EIATTR_VRC_CTA_INIT_COUNT
	.align		4
        /*00a4*/ 	.byte	0x02, 0x4a
	.zero		1
	.zero		1


	//----- nvinfo : EIATTR_EXIT_INSTR_OFFSETS
	.align		4
        /*00a8*/ 	.byte	0x04, 0x1c
        /*00aa*/ 	.short	(.L_27 - .L_26)


	//   ....[0]....
.L_26:
        /*00ac*/ 	.word	0x00000860


	//   ....[1]....
        /*00b0*/ 	.word	0x00000a50


	//   ....[2]....
        /*00b4*/ 	.word	0x00000b90


	//   ....[3]....
        /*00b8*/ 	.word	0x00000bb0


	//----- nvinfo : EIATTR_CRS_STACK_SIZE
	.align		4
.L_27:
        /*00bc*/ 	.byte	0x04, 0x1e
        /*00be*/ 	.short	(.L_29 - .L_28)
.L_28:
        /*00c0*/ 	.word	0x00000000


	//----- nvinfo : EIATTR_CBANK_PARAM_SIZE
	.align		4
.L_29:
        /*00c4*/ 	.byte	0x03, 0x19
        /*00c6*/ 	.short	0x0030


	//----- nvinfo : EIATTR_PARAM_CBANK
	.align		4
        /*00c8*/ 	.byte	0x04, 0x0a
        /*00ca*/ 	.short	(.L_31 - .L_30)
	.align		4
.L_30:
        /*00cc*/ 	.word	index@(.nv.constant0._Z12mandelKernelPiffffiiim)
        /*00d0*/ 	.short	0x0380
        /*00d2*/ 	.short	0x0030


	//----- nvinfo : EIATTR_SW_WAR
	.align		4
.L_31:
        /*00d4*/ 	.byte	0x04, 0x36
        /*00d6*/ 	.short	(.L_33 - .L_32)
.L_32:
        /*00d8*/ 	.word	0x00000008
.L_33:


//--------------------- .nv.callgraph             --------------------------
	.section	.nv.callgraph,"",@"SHT_CUDA_CALLGRAPH"
	.align	4
	.sectionentsize	8
	.align		4
        /*0000*/ 	.word	0x00000000
	.align		4
        /*0004*/ 	.word	0xffffffff
	.align		4
        /*0008*/ 	.word	0x00000000
	.align		4
        /*000c*/ 	.word	0xfffffffe
	.align		4
        /*0010*/ 	.word	0x00000000
	.align		4
        /*0014*/ 	.word	0xfffffffd
	.align		4
        /*0018*/ 	.word	0x00000000
	.align		4
        /*001c*/ 	.word	0xfffffffc


//--------------------- .text._Z12mandelKernelPiffffiiim --------------------------
	.section	.text._Z12mandelKernelPiffffiiim,"ax",@progbits
	.align	128
        .global         _Z12mandelKernelPiffffiiim
        .type           _Z12mandelKernelPiffffiiim,@function
        .size           _Z12mandelKernelPiffffiiim,(.L_x_20 - _Z12mandelKernelPiffffiiim)
        .other          _Z12mandelKernelPiffffiiim,@"STO_CUDA_ENTRY STV_DEFAULT"
_Z12mandelKernelPiffffiiim:
.text._Z12mandelKernelPiffffiiim:
[----:B------:R-:W-:Y:S01]  /*0000*/  LDC R1, c[0x0][0x37c] ;  /* 0x0000df00ff017b82 */ /* 0x000fe20000000800 */
[----:B------:R-:W0:Y:S07]  /*0010*/  S2R R0, SR_TID.X ;  /* 0x0000000000007919 */ /* 0x000e2e0000002100 */
[----:B------:R-:W0:Y:S01]  /*0020*/  S2UR UR6, SR_CTAID.X ;  /* 0x00000000000679c3 */ /* 0x000e220000002500 */
[----:B------:R-:W1:Y:S01]  /*0030*/  LDCU UR8, c[0x0][0x3a0] ;  /* 0x00007400ff0877ac */ /* 0x000e620008000800 */
[----:B------:R-:W2:Y:S01]  /*0040*/  S2R R5, SR_TID.Y ;  /* 0x0000000000057919 */ /* 0x000ea20000002200 */
[----:B------:R-:W3:Y:S05]  /*0050*/  LDCU.64 UR4, c[0x0][0x358] ;  /* 0x00006b00ff0477ac */ /* 0x000eea0008000a00 */
[----:B------:R-:W0:Y:S08]  /*0060*/  LDC R3, c[0x0][0x360] ;  /* 0x0000d800ff037b82 */ /* 0x000e300000000800 */
[----:B------:R-:W2:Y:S01]  /*0070*/  S2UR UR7, SR_CTAID.Y ;  /* 0x00000000000779c3 */ /* 0x000ea20000002600 */
[----:B-1----:R-:W-:-:S07]  /*0080*/  UISETP.GE.AND UP0, UPT, UR8, 0x1, UPT ;  /* 0x000000010800788c */ /* 0x002fce000bf06270 */
[----:B------:R-:W2:Y:S01]  /*0090*/  LDC R2, c[0x0][0x364] ;  /* 0x0000d900ff027b82 */ /* 0x000ea20000000800 */
[----:B0-----:R-:W-:-:S05]  /*00a0*/  IMAD R3, R3, UR6, R0 ;  /* 0x0000000603037c24 */ /* 0x001fca000f8e0200 */
[----:B------:R-:W-:Y:S01]  /*00b0*/  SHF.L.U32 R3, R3, 0x1, RZ ;  /* 0x0000000103037819 */ /* 0x000fe200000006ff */
[----:B--2---:R-:W-:-:S05]  /*00c0*/  IMAD R0, R2, UR7, R5 ;  /* 0x0000000702007c24 */ /* 0x004fca000f8e0205 */
[----:B------:R-:W-:Y:S01]  /*00d0*/  SHF.L.U32 R0, R0, 0x1, RZ ;  /* 0x0000000100007819 */ /* 0x000fe200000006ff */
[----:B---3--:R-:W-:Y:S06]  /*00e0*/  BRA.U !UP0, `(.L_x_0) ;  /* 0x00000009085c7547 */ /* 0x008fec000b800000 */
[----:B------:R-:W0:Y:S01]  /*00f0*/  LDCU.64 UR8, c[0x0][0x398] ;  /* 0x00007300ff0877ac */ /* 0x000e220008000a00 */
[----:B------:R-:W1:Y:S01]  /*0100*/  LDC R7, c[0x0][0x388] ;  /* 0x0000e200ff077b82 */ /* 0x000e620000000800 */
[----:B------:R-:W-:Y:S01]  /*0110*/  I2FP.F32.S32 R6, R3 ;  /* 0x0000000300067245 */ /* 0x000fe20000201400 */
[----:B------:R-:W-:Y:S01]  /*0120*/  BSSY.RECONVERGENT B0, `(.L_x_1) ;  /* 0x0000024000007945 */ /* 0x000fe20003800200 */
[----:B------:R-:W1:Y:S01]  /*0130*/  LDCU UR6, c[0x0][0x390] ;  /* 0x00007200ff0677ac */ /* 0x000e620008000800 */
[----:B------:R-:W2:Y:S04]  /*0140*/  LDCU UR10, c[0x0][0x3a0] ;  /* 0x00007400ff0a77ac */ /* 0x000ea80008000800 */
[----:B------:R-:W3:Y:S01]  /*0150*/  LDC.64 R4, c[0x0][0x380] ;  /* 0x0000e000ff047b82 */ /* 0x000ee20000000a00 */
[----:B0-----:R-:W-:-:S04]  /*0160*/  ISETP.GE.AND P0, PT, R0, UR9, PT ;  /* 0x0000000900007c0c */ /* 0x001fc8000bf06270 */
[C---:B------:R-:W-:Y:S01]  /*0170*/  ISETP.GE.OR P0, PT, R3.reuse, UR8, P0 ;  /* 0x0000000803007c0c */ /* 0x040fe20008706670 */
[----:B-1----:R-:W-:Y:S01]  /*0180*/  FFMA R6, R6, UR6, R7 ;  /* 0x0000000606067c23 */ /* 0x002fe20008000007 */
[----:B---3--:R-:W-:-:S11]  /*0190*/  IMAD.WIDE R4, R3, 0x4, R4 ;  /* 0x0000000403047825 */ /* 0x008fd600078e0204 */
[----:B--2---:R-:W-:Y:S05]  /*01a0*/  @P0 BRA `(.L_x_2) ;  /* 0x00000000006c0947 */ /* 0x004fea0003800000 */
[----:B------:R-:W0:Y:S01]  /*01b0*/  LDC R7, c[0x0][0x38c] ;  /* 0x0000e300ff077b82 */ /* 0x000e220000000800 */
[----:B------:R-:W0:Y:S01]  /*01c0*/  LDCU UR6, c[0x0][0x394] ;  /* 0x00007280ff0677ac */ /* 0x000e220008000800 */
[----:B------:R-:W-:Y:S01]  /*01d0*/  I2FP.F32.U32 R2, R0 ;  /* 0x0000000000027245 */ /* 0x000fe20000201000 */
[----:B------:R-:W-:Y:S01]  /*01e0*/  BSSY.RECONVERGENT B1, `(.L_x_3) ;  /* 0x0000013000017945 */ /* 0x000fe20003800200 */
[----:B------:R-:W-:-:S04]  /*01f0*/  MOV R8, R6 ;  /* 0x0000000600087202 */ /* 0x000fc80000000f00 */
[----:B------:R-:W1:Y:S01]  /*0200*/  LDC R12, c[0x0][0x3a0] ;  /* 0x0000e800ff0c7b82 */ /* 0x000e620000000800 */
[----:B0-----:R-:W-:Y:S01]  /*0210*/  FFMA R2, R2, UR6, R7 ;  /* 0x0000000602027c23 */ /* 0x001fe20008000007 */
[----:B------:R-:W-:-:S04]  /*0220*/  HFMA2 R7, -RZ, RZ, 0, 0 ;  /* 0x00000000ff077431 */ /* 0x000fc800000001ff */
[----:B------:R-:W-:-:S07]  /*0230*/  MOV R9, R2 ;  /* 0x0000000200097202 */ /* 0x000fce0000000f00 */
.L_x_5:
[----:B------:R-:W-:Y:S01]  /*0240*/  FMUL R11, R8, R8 ;  /* 0x00000008080b7220 */ /* 0x000fe20000400000 */
[----:B------:R-:W-:-:S04]  /*0250*/  FMUL R10, R9, R9 ;  /* 0x00000009090a7220 */ /* 0x000fc80000400000 */
[----:B------:R-:W-:-:S05]  /*0260*/  FADD R13, R11, R10 ;  /* 0x0000000a0b0d7221 */ /* 0x000fca0000000000 */
[----:B------:R-:W-:-:S13]  /*0270*/  FSETP.GT.AND P0, PT, R13, 4, PT ;  /* 0x408000000d00780b */ /* 0x000fda0003f04000 */
[----:B------:R-:W-:Y:S05]  /*0280*/  @P0 BRA `(.L_x_4) ;  /* 0x0000000000200947 */ /* 0x000fea0003800000 */
[----:B------:R-:W-:Y:S01]  /*0290*/  IADD3 R7, PT, PT, R7, 0x1, RZ ;  /* 0x0000000107077810 */ /* 0x000fe20007ffe0ff */
[----:B------:R-:W-:Y:S01]  /*02a0*/  FADD R13, R8, R8 ;  /* 0x00000008080d7221 */ /* 0x000fe20000000000 */
[----:B------:R-:W-:Y:S02]  /*02b0*/  FADD R11, R11, -R10 ;  /* 0x8000000a0b0b7221 */ /* 0x000fe40000000000 */
[----:B------:R-:W-:Y:S01]  /*02c0*/  ISETP.NE.AND P0, PT, R7, UR10, PT ;  /* 0x0000000a07007c0c */ /* 0x000fe2000bf05270 */
[----:B------:R-:W-:Y:S01]  /*02d0*/  FFMA R9, R13, R9, R2 ;  /* 0x000000090d097223 */ /* 0x000fe20000000002 */
[----:B------:R-:W-:-:S11]  /*02e0*/  FADD R8, R6, R11 ;  /* 0x0000000b06087221 */ /* 0x000fd60000000000 */
[----:B------:R-:W-:Y:S05]  /*02f0*/  @P0 BRA `(.L_x_5) ;  /* 0xfffffffc00d00947 */ /* 0x000fea000383ffff */
[----:B-1----:R-:W-:-:S07]  /*0300*/  MOV R7, R12 ;  /* 0x0000000c00077202 */ /* 0x002fce0000000f00 */
.L_x_4:
[----:B------:R-:W-:Y:S05]  /*0310*/  BSYNC.RECONVERGENT B1 ;  /* 0x0000000000017941 */ /* 0x000fea0003800200 */
.L_x_3:
[----:B------:R-:W0:Y:S02]  /*0320*/  LDCU.64 UR6, c[0x0][0x3a8] ;  /* 0x00007500ff0677ac */ /* 0x000e240008000a00 */
[----:B0-----:R-:W-:-:S04]  /*0330*/  IMAD.WIDE.U32 R8, R0, UR6, R4 ;  /* 0x0000000600087c25 */ /* 0x001fc8000f8e0004 */
[----:B------:R-:W-:-:S05]  /*0340*/  IMAD R9, R0, UR7, R9 ;  /* 0x0000000700097c24 */ /* 0x000fca000f8e0209 */
[----:B------:R0:W-:Y:S02]  /*0350*/  STG.E desc[UR4][R8.64], R7 ;  /* 0x0000000708007986 */ /* 0x0001e4000c101904 */
.L_x_2:
[----:B------:R-:W-:Y:S05]  /*0360*/  BSYNC.RECONVERGENT B0 ;  /* 0x0000000000007941 */ /* 0x000fea0003800200 */
.L_x_1:
[----:B------:R-:W2:Y:S01]  /*0370*/  LDCU.64 UR6, c[0x0][0x398] ;  /* 0x00007300ff0677ac */ /* 0x000ea20008000a00 */
[----:B------:R-:W-:Y:S01]  /*0380*/  IADD3 R2, PT, PT, R0, 0x1, RZ ;  /* 0x0000000100027810 */ /* 0x000fe20007ffe0ff */
[----:B------:R-:W-:Y:S01]  /*0390*/  BSSY.RECONVERGENT B0, `(.L_x_6) ;  /* 0x0000020000007945 */ /* 0x000fe20003800200 */
[----:B------:R-:W3:Y:S02]  /*03a0*/  LDCU UR8, c[0x0][0x3a0] ;  /* 0x00007400ff0877ac */ /* 0x000ee40008000800 */
[----:B--2---:R-:W-:-:S04]  /*03b0*/  ISETP.GE.AND P0, PT, R2, UR7, PT ;  /* 0x0000000702007c0c */ /* 0x004fc8000bf06270 */
[----:B------:R-:W-:-:S13]  /*03c0*/  ISETP.GE.OR P0, PT, R3, UR6, P0 ;  /* 0x0000000603007c0c */ /* 0x000fda0008706670 */
[----:B---3--:R-:W-:Y:S05]  /*03d0*/  @P0 BRA `(.L_x_7) ;  /* 0x00000000006c0947 */ /* 0x008fea0003800000 */
[----:B0-----:R-:W0:Y:S01]  /*03e0*/  LDC R8, c[0x0][0x38c] ;  /* 0x0000e300ff087b82 */ /* 0x001e220000000800 */
[----:B------:R-:W0:Y:S01]  /*03f0*/  LDCU UR6, c[0x0][0x394] ;  /* 0x00007280ff0677ac */ /* 0x000e220008000800 */
[----:B------:R-:W-:Y:S01]  /*0400*/  I2FP.F32.U32 R7, R2 ;  /* 0x0000000200077245 */ /* 0x000fe20000201000 */
[----:B------:R-:W-:Y:S01]  /*0410*/  BSSY.RECONVERGENT B1, `(.L_x_8) ;  /* 0x0000013000017945 */ /* 0x000fe20003800200 */
[----:B------:R-:W-:-:S04]  /*0420*/  MOV R9, R6 ;  /* 0x0000000600097202 */ /* 0x000fc80000000f00 */
[----:B------:R-:W2:Y:S01]  /*0430*/  LDC R13, c[0x0][0x3a0] ;  /* 0x0000e800ff0d7b82 */ /* 0x000ea20000000800 */
[----:B0-----:R-:W-:Y:S01]  /*0440*/  FFMA R7, R7, UR6, R8 ;  /* 0x0000000607077c23 */ /* 0x001fe20008000008 */
[----:B------:R-:W-:-:S04]  /*0450*/  HFMA2 R8, -RZ, RZ, 0, 0 ;  /* 0x00000000ff087431 */ /* 0x000fc800000001ff */
[----:B------:R-:W-:-:S07]  /*0460*/  MOV R10, R7 ;  /* 0x00000007000a7202 */ /* 0x000fce0000000f00 */
.L_x_10:
[----:B------:R-:W-:Y:S01]  /*0470*/  FMUL R11, R9, R9 ;  /* 0x00000009090b7220 */ /* 0x000fe20000400000 */
[----:B------:R-:W-:-:S04]  /*0480*/  FMUL R14, R10, R10 ;  /* 0x0000000a0a0e7220 */ /* 0x000fc80000400000 */
[----:B-1----:R-:W-:-:S05]  /*0490*/  FADD R12, R11, R14 ;  /* 0x0000000e0b0c7221 */ /* 0x002fca0000000000 */
        /* <DEDUP_REMOVED lines=9> */
[----:B--2---:R-:W-:-:S07]  /*0530*/  MOV R8, R13 ;  /* 0x0000000d00087202 */ /* 0x004fce0000000f00 */
.L_x_9:
[----:B------:R-:W-:Y:S05]  /*0540*/  BSYNC.RECONVERGENT B1 ;  /* 0x0000000000017941 */ /* 0x000fea0003800200 */
.L_x_8:
[----:B------:R-:W0:Y:S02]  /*0550*/  LDCU.64 UR6, c[0x0][0x3a8] ;  /* 0x00007500ff0677ac */ /* 0x000e240008000a00 */
[----:B0-----:R-:W-:-:S04]  /*0560*/  IMAD.WIDE.U32 R4, R2, UR6, R4 ;  /* 0x0000000602047c25 */ /* 0x001fc8000f8e0004 */
[----:B------:R-:W-:-:S05]  /*0570*/  IMAD R5, R2, UR7, R5 ;  /* 0x0000000702057c24 */ /* 0x000fca000f8e0205 */
[----:B------:R3:W-:Y:S02]  /*0580*/  STG.E desc[UR4][R4.64], R8 ;  /* 0x0000000804007986 */ /* 0x0007e4000c101904 */
.L_x_7:
[----:B------:R-:W-:Y:S05]  /*0590*/  BSYNC.RECONVERGENT B0 ;  /* 0x0000000000007941 */ /* 0x000fea0003800200 */
.L_x_6:
[----:B------:R-:W4:Y:S01]  /*05a0*/  LDCU.64 UR8, c[0x0][0x398] ;  /* 0x00007300ff0877ac */ /* 0x000f220008000a00 */
[----:B---3--:R-:W3:Y:S01]  /*05b0*/  LDC R5, c[0x0][0x388] ;  /* 0x0000e200ff057b82 */ /* 0x008ee20000000800 */
[----:B------:R-:W-:Y:S01]  /*05c0*/  IADD3 R3, PT, PT, R3, 0x1, RZ ;  /* 0x0000000103037810 */ /* 0x000fe20007ffe0ff */
[----:B------:R-:W-:Y:S01]  /*05d0*/  BSSY.RECONVERGENT B0, `(.L_x_11) ;  /* 0x0000025000007945 */ /* 0x000fe20003800200 */
[----:B------:R-:W3:Y:S02]  /*05e0*/  LDCU UR6, c[0x0][0x390] ;  /* 0x00007200ff0677ac */ /* 0x000ee40008000800 */
[----:B------:R-:W-:Y:S01]  /*05f0*/  I2FP.F32.S32 R4, R3 ;  /* 0x0000000300047245 */ /* 0x000fe20000201400 */
[----:B------:R-:W5:Y:S01]  /*0600*/  LDCU UR7, c[0x0][0x3a0] ;  /* 0x00007400ff0777ac */ /* 0x000f620008000800 */
[----:B----4-:R-:W-:-:S04]  /*0610*/  ISETP.GE.AND P0, PT, R0, UR9, PT ;  /* 0x0000000900007c0c */ /* 0x010fc8000bf06270 */
[----:B------:R-:W-:Y:S01]  /*0620*/  ISETP.GE.OR P0, PT, R3, UR8, P0 ;  /* 0x0000000803007c0c */ /* 0x000fe20008706670 */
[----:B---3--:R-:W-:-:S12]  /*0630*/  FFMA R4, R4, UR6, R5 ;  /* 0x0000000604047c23 */ /* 0x008fd80008000005 */
[----:B-----5:R-:W-:Y:S05]  /*0640*/  @P0 BRA `(.L_x_12) ;  /* 0x0000000000740947 */ /* 0x020fea0003800000 */
[----:B------:R-:W3:Y:S01]  /*0650*/  LDC R6, c[0x0][0x38c] ;  /* 0x0000e300ff067b82 */ /* 0x000ee20000000800 */
[----:B------:R-:W3:Y:S01]  /*0660*/  LDCU UR6, c[0x0][0x394] ;  /* 0x00007280ff0677ac */ /* 0x000ee20008000800 */
[----:B------:R-:W-:Y:S01]  /*0670*/  I2FP.F32.U32 R5, R0 ;  /* 0x0000000000057245 */ /* 0x000fe20000201000 */
[----:B------:R-:W-:Y:S01]  /*0680*/  BSSY.RECONVERGENT B1, `(.L_x_13) ;  /* 0x0000013000017945 */ /* 0x000fe20003800200 */
[----:B0-----:R-:W-:-:S04]  /*0690*/  MOV R7, R4 ;  /* 0x0000000400077202 */ /* 0x001fc80000000f00 */
[----:B-1----:R-:W0:Y:S01]  /*06a0*/  LDC R12, c[0x0][0x3a0] ;  /* 0x0000e800ff0c7b82 */ /* 0x002e220000000800 */
[----:B---3--:R-:W-:Y:S01]  /*06b0*/  FFMA R10, R5, UR6, R6 ;  /* 0x00000006050a7c23 */ /* 0x008fe20008000006 */
[----:B------:R-:W-:-:S04]  /*06c0*/  HFMA2 R5, -RZ, RZ, 0, 0 ;  /* 0x00000000ff057431 */ /* 0x000fc800000001ff */
[----:B------:R-:W-:-:S07]  /*06d0*/  MOV R6, R10 ;  /* 0x0000000a00067202 */ /* 0x000fce0000000f00 */
.L_x_15:
        /* <DEDUP_REMOVED lines=12> */
[----:B0-----:R-:W-:-:S07]  /*07a0*/  MOV R5, R12 ;  /* 0x0000000c00057202 */ /* 0x001fce0000000f00 */
.L_x_14:
[----:B------:R-:W-:Y:S05]  /*07b0*/  BSYNC.RECONVERGENT B1 ;  /* 0x0000000000017941 */ /* 0x000fea0003800200 */
.L_x_13:
[----:B------:R-:W1:Y:S01]  /*07c0*/  LDC.64 R6, c[0x0][0x380] ;  /* 0x0000e000ff067b82 */ /* 0x000e620000000a00 */
[----:B------:R-:W1:Y:S02]  /*07d0*/  LDCU.64 UR8, c[0x0][0x3a8] ;  /* 0x00007500ff0877ac */ /* 0x000e640008000a00 */
[----:B-1----:R-:W-:-:S04]  /*07e0*/  IMAD.WIDE.U32 R6, R0, UR8, R6 ;  /* 0x0000000800067c25 */ /* 0x002fc8000f8e0006 */
[----:B------:R-:W-:Y:S02]  /*07f0*/  IMAD R7, R0, UR9, R7 ;  /* 0x0000000900077c24 */ /* 0x000fe4000f8e0207 */
[----:B------:R-:W-:-:S05]  /*0800*/  IMAD.WIDE R6, R3, 0x4, R6 ;  /* 0x0000000403067825 */ /* 0x000fca00078e0206 */
[----:B------:R3:W-:Y:S02]  /*0810*/  STG.E desc[UR4][R6.64], R5 ;  /* 0x0000000506007986 */ /* 0x0007e4000c101904 */
.L_x_12:
[----:B------:R-:W-:Y:S05]  /*0820*/  BSYNC.RECONVERGENT B0 ;  /* 0x0000000000007941 */ /* 0x000fea0003800200 */
.L_x_11:
[----:B------:R-:W4:Y:S02]  /*0830*/  LDCU.64 UR8, c[0x0][0x398] ;  /* 0x00007300ff0877ac */ /* 0x000f240008000a00 */
[----:B----4-:R-:W-:-:S04]  /*0840*/  ISETP.GE.AND P0, PT, R2, UR9, PT ;  /* 0x0000000902007c0c */ /* 0x010fc8000bf06270 */
[----:B------:R-:W-:-:S13]  /*0850*/  ISETP.GE.OR P0, PT, R3, UR8, P0 ;  /* 0x0000000803007c0c */ /* 0x000fda0008706670 */
[----:B------:R-:W-:Y:S05]  /*0860*/  @P0 EXIT ;  /* 0x000000000000094d */ /* 0x000fea0003800000 */
[----:B---3--:R-:W0:Y:S01]  /*0870*/  LDC R5, c[0x0][0x38c] ;  /* 0x0000e300ff057b82 */ /* 0x008e220000000800 */
[----:B------:R-:W0:Y:S01]  /*0880*/  LDCU UR6, c[0x0][0x394] ;  /* 0x00007280ff0677ac */ /* 0x000e220008000800 */
[----:B------:R-:W-:Y:S01]  /*0890*/  I2FP.F32.U32 R0, R2 ;  /* 0x0000000200007245 */ /* 0x000fe20000201000 */
[----:B------:R-:W-:Y:S01]  /*08a0*/  BSSY.RECONVERGENT B0, `(.L_x_16) ;  /* 0x0000014000007945 */ /* 0x000fe20003800200 */
[----:B------:R-:W-:Y:S01]  /*08b0*/  MOV R6, R4 ;  /* 0x0000000400067202 */ /* 0x000fe20000000f00 */
[----:B------:R-:W3:Y:S01]  /*08c0*/  LDCU UR8, c[0x0][0x3a0] ;  /* 0x00007400ff0877ac */ /* 0x000ee20008000800 */
[----:B------:R-:W4:Y:S01]  /*08d0*/  LDCU UR7, c[0x0][0x3a0] ;  /* 0x00007400ff0777ac */ /* 0x000f220008000800 */
[----:B0-----:R-:W-:Y:S01]  /*08e0*/  FFMA R9, R0, UR6, R5 ;  /* 0x0000000600097c23 */ /* 0x001fe20008000005 */
[----:B------:R-:W-:-:S04]  /*08f0*/  HFMA2 R0, -RZ, RZ, 0, 0 ;  /* 0x00000000ff007431 */ /* 0x000fc800000001ff */
[----:B---34-:R-:W-:-:S07]  /*0900*/  MOV R5, R9 ;  /* 0x0000000900057202 */ /* 0x018fce0000000f00 */
.L_x_18:
        /* <DEDUP_REMOVED lines=12> */
[----:B------:R-:W-:-:S07]  /*09d0*/  MOV R0, UR8 ;  /* 0x0000000800007c02 */ /* 0x000fce0008000f00 */
.L_x_17:
[----:B------:R-:W-:Y:S05]  /*09e0*/  BSYNC.RECONVERGENT B0 ;  /* 0x0000000000007941 */ /* 0x000fea0003800200 */
.L_x_16:
[----:B------:R-:W0:Y:S01]  /*09f0*/  LDC.64 R4, c[0x0][0x380] ;  /* 0x0000e000ff047b82 */ /* 0x000e220000000a00 */
[----:B------:R-:W0:Y:S02]  /*0a00*/  LDCU.64 UR10, c[0x0][0x3a8] ;  /* 0x00007500ff0a77ac */ /* 0x000e240008000a00 */
[----:B0-----:R-:W-:-:S04]  /*0a10*/  IMAD.WIDE.U32 R4, R2, UR10, R4 ;  /* 0x0000000a02047c25 */ /* 0x001fc8000f8e0004 */
[----:B------:R-:W-:Y:S02]  /*0a20*/  IMAD R5, R2, UR11, R5 ;  /* 0x0000000b02057c24 */ /* 0x000fe4000f8e0205 */
[----:B------:R-:W-:-:S05]  /*0a30*/  IMAD.WIDE R2, R3, 0x4, R4 ;  /* 0x0000000403027825 */ /* 0x000fca00078e0204 */
[----:B------:R-:W-:Y:S01]  /*0a40*/  STG.E desc[UR4][R2.64], R0 ;  /* 0x0000000002007986 */ /* 0x000fe2000c101904 */
[----:B------:R-:W-:Y:S05]  /*0a50*/  EXIT ;  /* 0x000000000000794d */ /* 0x000fea0003800000 */
.L_x_0:
[----:B------:R-:W0:Y:S01]  /*0a60*/  LDC.64 R4, c[0x0][0x380] ;  /* 0x0000e000ff047b82 */ /* 0x000e220000000a00 */
[----:B------:R-:W1:Y:S01]  /*0a70*/  LDCU.64 UR6, c[0x0][0x398] ;  /* 0x00007300ff0677ac */ /* 0x000e620008000a00 */
[C---:B------:R-:W-:Y:S02]  /*0a80*/  IADD3 R7, PT, PT, R0.reuse, 0x1, RZ ;  /* 0x0000000100077810 */ /* 0x040fe40007ffe0ff */
[----:B------:R-:W-:Y:S01]  /*0a90*/  IADD3 R6, PT, PT, R3, 0x1, RZ ;  /* 0x0000000103067810 */ /* 0x000fe20007ffe0ff */
[----:B------:R-:W2:Y:S01]  /*0aa0*/  LDCU.64 UR8, c[0x0][0x3a8] ;  /* 0x00007500ff0877ac */ /* 0x000ea20008000a00 */
[----:B-1----:R-:W-:Y:S02]  /*0ab0*/  ISETP.GE.AND P1, PT, R0, UR7, PT ;  /* 0x0000000700007c0c */ /* 0x002fe4000bf26270 */
[----:B------:R-:W-:Y:S02]  /*0ac0*/  ISETP.GE.AND P0, PT, R7, UR7, PT ;  /* 0x0000000707007c0c */ /* 0x000fe4000bf06270 */
[C---:B------:R-:W-:Y:S01]  /*0ad0*/  ISETP.GE.OR P2, PT, R3.reuse, UR6, P1 ;  /* 0x0000000603007c0c */ /* 0x040fe20008f46670 */
[C---:B0-----:R-:W-:Y:S01]  /*0ae0*/  IMAD.WIDE R4, R3.reuse, 0x4, R4 ;  /* 0x0000000403047825 */ /* 0x041fe200078e0204 */
[----:B------:R-:W-:-:S02]  /*0af0*/  ISETP.GE.OR P3, PT, R3, UR6, P0 ;  /* 0x0000000603007c0c */ /* 0x000fc40008766670 */
[C---:B------:R-:W-:Y:S02]  /*0b00*/  ISETP.GE.OR P1, PT, R6.reuse, UR6, P1 ;  /* 0x0000000606007c0c */ /* 0x040fe40008f26670 */
[----:B------:R-:W-:Y:S01]  /*0b10*/  ISETP.GE.OR P0, PT, R6, UR6, P0 ;  /* 0x0000000606007c0c */ /* 0x000fe20008706670 */
[----:B--2---:R-:W-:-:S04]  /*0b20*/  IMAD.WIDE.U32 R2, R0, UR8, R4 ;  /* 0x0000000800027c25 */ /* 0x004fc8000f8e0004 */
[----:B------:R-:W-:-:S04]  /*0b30*/  IMAD.WIDE.U32 R4, R7, UR8, R4 ;  /* 0x0000000807047c25 */ /* 0x000fc8000f8e0004 */
[----:B------:R-:W-:Y:S02]  /*0b40*/  IMAD R3, R0, UR9, R3 ;  /* 0x0000000900037c24 */ /* 0x000fe4000f8e0203 */
[----:B------:R-:W-:-:S03]  /*0b50*/  IMAD R5, R7, UR9, R5 ;  /* 0x0000000907057c24 */ /* 0x000fc6000f8e0205 */
[----:B------:R0:W-:Y:S04]  /*0b60*/  @!P2 STG.E desc[UR4][R2.64], RZ ;  /* 0x000000ff0200a986 */ /* 0x0001e8000c101904 */
[----:B------:R0:W-:Y:S04]  /*0b70*/  @!P3 STG.E desc[UR4][R4.64], RZ ;  /* 0x000000ff0400b986 */ /* 0x0001e8000c101904 */
[----:B------:R0:W-:Y:S01]  /*0b80*/  @!P1 STG.E desc[UR4][R2.64+0x4], RZ ;  /* 0x000004ff02009986 */ /* 0x0001e2000c101904 */
[----:B------:R-:W-:Y:S05]  /*0b90*/  @P0 EXIT ;  /* 0x000000000000094d */ /* 0x000fea0003800000 */
[----:B------:R-:W-:Y:S01]  /*0ba0*/  STG.E desc[UR4][R4.64+0x4], RZ ;  /* 0x000004ff04007986 */ /* 0x000fe2000c101904 */
[----:B------:R-:W-:Y:S05]  /*0bb0*/  EXIT ;  /* 0x000000000000794d */ /* 0x000fea0003800000 */
.L_x_19:
[----:B------:R-:W-:-:S00]  /*0bc0*/  BRA `(.L_x_19) ;  /* 0xfffffffc00fc7947 */ /* 0x000fc0000383ffff */
[----:B------:R-:W-:-:S00]  /*0bd0*/  NOP ;  /* 0x0000000000007918 */ /* 0x000fc00000000000 */
        /* <DEDUP_REMOVED lines=10> */
.L_x_20:


//--------------------- .nv.shared.reserved.0     --------------------------
	.section	.nv.shared.reserved.0,"aw",@nobits
	.weak		__nv_reservedSMEM_offset_0_alias
	.size		__nv_reservedSMEM_offset_0_alias, 0, 64
	.other		__nv_reservedSMEM_offset_0_alias,@"STO_CUDA_RESERVED_SHARED STV_DEFAULT"
__nv_reservedSMEM_offset_0_alias:
	.zero		0
	.zero		64


//--------------------- .nv.constant0._Z12mandelKernelPiffffiiim --------------------------
	.section	.nv.constant0._Z12mandelKernelPiffffiiim,"a",@progbits
	.sectionflags	@""
	.align	4
.nv.constant0._Z12mandelKernelPiffffiiim:
	.zero		944


//--------------------- SYMBOLS --------------------------

	.type		.nv.reservedSmem.offset0,@object
	.size		.nv.reservedSmem.offset0,0x4
